	.headerflags	@"EF_CUDA_TEXMODE_UNIFIED EF_CUDA_64BIT_ADDRESS EF_CUDA_ACCELERATORS EF_CUDA_SM90 EF_CUDA_VIRTUAL_SM(EF_CUDA_SM90)"
	.elftype	@"ET_EXEC"


//--------------------- .nv.info                  --------------------------
	.section	.nv.info,"",@"SHT_CUDA_INFO"
	.align	4


	//----- nvinfo : EIATTR_REGCOUNT
	.align		4
        /*0000*/ 	.byte	0x04, 0x2f
        /*0002*/ 	.short	(.L_3 - .L_2)
	.align		4
.L_2:
        /*0004*/ 	.word	index@(triton_poi_fused__native_batch_norm_legit_no_training_add_relu_19)
        /*0008*/ 	.word	0x00000020


	//----- nvinfo : EIATTR_MIN_STACK_SIZE
	.align		4
.L_3:
        /*000c*/ 	.byte	0x04, 0x12
        /*000e*/ 	.short	(.L_5 - .L_4)
	.align		4
.L_4:
        /*0010*/ 	.word	index@(triton_poi_fused__native_batch_norm_legit_no_training_add_relu_19)
        /*0014*/ 	.word	0x00000000


	//----- nvinfo : EIATTR_FRAME_SIZE
	.align		4
.L_5:
        /*0018*/ 	.byte	0x04, 0x11
        /*001a*/ 	.short	(.L_7 - .L_6)
	.align		4
.L_6:
        /*001c*/ 	.word	index@(triton_poi_fused__native_batch_norm_legit_no_training_add_relu_19)
        /*0020*/ 	.word	0x00000000


	//----- nvinfo : EIATTR_MIN_STACK_SIZE
	.align		4
.L_7:
        /*0024*/ 	.byte	0x04, 0x12
        /*0026*/ 	.short	(.L_9 - .L_8)
	.align		4
.L_8:
        /*0028*/ 	.word	index@(triton_poi_fused__native_batch_norm_legit_no_training_add_relu_19)
        /*002c*/ 	.word	0x00000000
.L_9:


//--------------------- .nv.info.triton_poi_fused__native_batch_norm_legit_no_training_add_relu_19 --------------------------
	.section	.nv.info.triton_poi_fused__native_batch_norm_legit_no_training_add_relu_19,"",@"SHT_CUDA_INFO"
	.sectionflags	@""
	.align	4


	//----- nvinfo : EIATTR_CUDA_API_VERSION
	.align		4
        /*0000*/ 	.byte	0x04, 0x37
        /*0002*/ 	.short	(.L_11 - .L_10)
.L_10:
        /*0004*/ 	.word	0x0000007c


	//----- nvinfo : EIATTR_KPARAM_INFO
	.align		4
.L_11:
        /*0008*/ 	.byte	0x04, 0x17
        /*000a*/ 	.short	(.L_13 - .L_12)
.L_12:
        /*000c*/ 	.word	0x00000000
        /*0010*/ 	.short	0x000b
        /*0012*/ 	.short	0x0058
        /*0014*/ 	.byte	0x00, 0xf0, 0x11, 0x00


	//----- nvinfo : EIATTR_KPARAM_INFO
	.align		4
.L_13:
        /*0018*/ 	.byte	0x04, 0x17
        /*001a*/ 	.short	(.L_15 - .L_14)
.L_14:
        /*001c*/ 	.word	0x00000000
        /*0020*/ 	.short	0x000a
        /*0022*/ 	.short	0x0050
        /*0024*/ 	.byte	0x00, 0xf4, 0x21, 0x00


	//----- nvinfo : EIATTR_KPARAM_INFO
	.align		4
.L_15:
        /*0028*/ 	.byte	0x04, 0x17
        /*002a*/ 	.short	(.L_17 - .L_16)
.L_16:
        /*002c*/ 	.word	0x00000000
        /*0030*/ 	.short	0x0009
        /*0032*/ 	.short	0x0048
        /*0034*/ 	.byte	0x00, 0xf4, 0x21, 0x00


	//----- nvinfo : EIATTR_KPARAM_INFO
	.align		4
.L_17:
        /*0038*/ 	.byte	0x04, 0x17
        /*003a*/ 	.short	(.L_19 - .L_18)
.L_18:
        /*003c*/ 	.word	0x00000000
        /*0040*/ 	.short	0x0008
        /*0042*/ 	.short	0x0040
        /*0044*/ 	.byte	0x00, 0xf4, 0x21, 0x00


	//----- nvinfo : EIATTR_KPARAM_INFO
	.align		4
.L_19:
        /*0048*/ 	.byte	0x04, 0x17
        /*004a*/ 	.short	(.L_21 - .L_20)
.L_20:
        /*004c*/ 	.word	0x00000000
        /*0050*/ 	.short	0x0007
        /*0052*/ 	.short	0x0038
        /*0054*/ 	.byte	0x00, 0xf4, 0x21, 0x00


	//----- nvinfo : EIATTR_KPARAM_INFO
	.align		4
.L_21:
        /*0058*/ 	.byte	0x04, 0x17
        /*005a*/ 	.short	(.L_23 - .L_22)
.L_22:
        /*005c*/ 	.word	0x00000000
        /*0060*/ 	.short	0x0006
        /*0062*/ 	.short	0x0030
        /*0064*/ 	.byte	0x00, 0xf4, 0x21, 0x00


	//----- nvinfo : EIATTR_KPARAM_INFO
	.align		4
.L_23:
        /*0068*/ 	.byte	0x04, 0x17
        /*006a*/ 	.short	(.L_25 - .L_24)
.L_24:
        /*006c*/ 	.word	0x00000000
        /*0070*/ 	.short	0x0005
        /*0072*/ 	.short	0x0028
        /*0074*/ 	.byte	0x00, 0xf4, 0x21, 0x00


	//----- nvinfo : EIATTR_KPARAM_INFO
	.align		4
.L_25:
        /*0078*/ 	.byte	0x04, 0x17
        /*007a*/ 	.short	(.L_27 - .L_26)
.L_26:
        /*007c*/ 	.word	0x00000000
        /*0080*/ 	.short	0x0004
        /*0082*/ 	.short	0x0020
        /*0084*/ 	.byte	0x00, 0xf4, 0x21, 0x00


	//----- nvinfo : EIATTR_KPARAM_INFO
	.align		4
.L_27:
        /*0088*/ 	.byte	0x04, 0x17
        /*008a*/ 	.short	(.L_29 - .L_28)
.L_28:
        /*008c*/ 	.word	0x00000000
        /*0090*/ 	.short	0x0003
        /*0092*/ 	.short	0x0018
        /*0094*/ 	.byte	0x00, 0xf4, 0x21, 0x00


	//----- nvinfo : EIATTR_KPARAM_INFO
	.align		4
.L_29:
        /*0098*/ 	.byte	0x04, 0x17
        /*009a*/ 	.short	(.L_31 - .L_30)
.L_30:
        /*009c*/ 	.word	0x00000000
        /*00a0*/ 	.short	0x0002
        /*00a2*/ 	.short	0x0010
        /*00a4*/ 	.byte	0x00, 0xf4, 0x21, 0x00


	//----- nvinfo : EIATTR_KPARAM_INFO
	.align		4
.L_31:
        /*00a8*/ 	.byte	0x04, 0x17
        /*00aa*/ 	.short	(.L_33 - .L_32)
.L_32:
        /*00ac*/ 	.word	0x00000000
        /*00b0*/ 	.short	0x0001
        /*00b2*/ 	.short	0x0008
        /*00b4*/ 	.byte	0x00, 0xf4, 0x21, 0x00


	//----- nvinfo : EIATTR_KPARAM_INFO
	.align		4
.L_33:
        /*00b8*/ 	.byte	0x04, 0x17
        /*00ba*/ 	.short	(.L_35 - .L_34)
.L_34:
        /*00bc*/ 	.word	0x00000000
        /*00c0*/ 	.short	0x0000
        /*00c2*/ 	.short	0x0000
        /*00c4*/ 	.byte	0x00, 0xf4, 0x21, 0x00


	//----- nvinfo : EIATTR_SPARSE_MMA_MASK
	.align		4
.L_35:
        /*00c8*/ 	.byte	0x03, 0x50
        /*00ca*/ 	.short	0x0000


	//----- nvinfo : EIATTR_MAXREG_COUNT
	.align		4
        /*00cc*/ 	.byte	0x03, 0x1b
        /*00ce*/ 	.short	0x00ff


	//----- nvinfo : EIATTR_EXIT_INSTR_OFFSETS
	.align		4
        /*00d0*/ 	.byte	0x04, 0x1c
        /*00d2*/ 	.short	(.L_37 - .L_36)


	//   ....[0]....
.L_36:
        /*00d4*/ 	.word	0x00000680


	//----- nvinfo : EIATTR_REQNTID
	.align		4
.L_37:
        /*00d8*/ 	.byte	0x04, 0x10
        /*00da*/ 	.short	(.L_39 - .L_38)
.L_38:
        /*00dc*/ 	.word	0x00000080
        /*00e0*/ 	.word	0x00000001
        /*00e4*/ 	.word	0x00000001


	//----- nvinfo : EIATTR_CBANK_PARAM_SIZE
	.align		4
.L_39:
        /*00e8*/ 	.byte	0x03, 0x19
        /*00ea*/ 	.short	0x005c


	//----- nvinfo : EIATTR_PARAM_CBANK
	.align		4
        /*00ec*/ 	.byte	0x04, 0x0a
        /*00ee*/ 	.short	(.L_41 - .L_40)
	.align		4
.L_40:
        /*00f0*/ 	.word	index@(.nv.constant0.triton_poi_fused__native_batch_norm_legit_no_training_add_relu_19)
        /*00f4*/ 	.short	0x0210
        /*00f6*/ 	.short	0x005c


	//----- nvinfo : EIATTR_SW_WAR
	.align		4
.L_41:
        /*00f8*/ 	.byte	0x04, 0x36
        /*00fa*/ 	.short	(.L_43 - .L_42)
.L_42:
        /*00fc*/ 	.word	0x00000008
.L_43:


//--------------------- .nv.callgraph             --------------------------
	.section	.nv.callgraph,"",@"SHT_CUDA_CALLGRAPH"
	.align	4
	.sectionentsize	8
	.align		4
        /*0000*/ 	.word	0x00000000
	.align		4
        /*0004*/ 	.word	0xffffffff
	.align		4
        /*0008*/ 	.word	0x00000000
	.align		4
        /*000c*/ 	.word	0xfffffffe
	.align		4
        /*0010*/ 	.word	0x00000000
	.align		4
        /*0014*/ 	.word	0xfffffffd
	.align		4
        /*0018*/ 	.word	0x00000000
	.align		4
        /*001c*/ 	.word	0xfffffffc


//--------------------- .nv.constant4             --------------------------
	.section	.nv.constant4,"a",@progbits
	.align	8
	.align		8
.nv.constant4:
        /*0000*/ 	.dword	_$_str
	.align		8
        /*0008*/ 	.dword	_$_str_$_2


//--------------------- .text.triton_poi_fused__native_batch_norm_legit_no_training_add_relu_19 --------------------------
	.section	.text.triton_poi_fused__native_batch_norm_legit_no_training_add_relu_19,"ax",@progbits
	.align	128
        .global         triton_poi_fused__native_batch_norm_legit_no_training_add_relu_19
        .type           triton_poi_fused__native_batch_norm_legit_no_training_add_relu_19,@function
        .size           triton_poi_fused__native_batch_norm_legit_no_training_add_relu_19,(.L_x_1 - triton_poi_fused__native_batch_norm_legit_no_training_add_relu_19)
        .other          triton_poi_fused__native_batch_norm_legit_no_training_add_relu_19,@"STO_CUDA_ENTRY STV_DEFAULT"
triton_poi_fused__native_batch_norm_legit_no_training_add_relu_19:
.text.triton_poi_fused__native_batch_norm_legit_no_training_add_relu_19:
[----:B------:R-:W-:Y:S01]  /*0000*/  LDC R1, c[0x0][0x28] ;  /* 0x00000a00ff017b82 */ /* 0x000fe20000000800 */
[----:B------:R-:W1:Y:S07]  /*0010*/  S2R R0, SR_TID.X ;  /* 0x0000000000007919 */ /* 0x000e6e0000002100 */
[----:B------:R-:W2:Y:S01]  /*0020*/  LDC.64 R6, c[0x0][0x228] ;  /* 0x00008a00ff067b82 */ /* 0x000ea20000000a00 */
[----:B------:R-:W-:Y:S01]  /*0030*/  ULDC.64 UR4, c[0x0][0x208] ;  /* 0x0000820000047ab9 */ /* 0x000fe20000000a00 */
[----:B------:R-:W3:Y:S06]  /*0040*/  S2R R5, SR_CTAID.X ;  /* 0x0000000000057919 */ /* 0x000eec0000002500 */
[----:B------:R-:W4:Y:S08]  /*0050*/  LDC.64 R12, c[0x0][0x218] ;  /* 0x00008600ff0c7b82 */ /* 0x000f300000000a00 */
[----:B------:R-:W5:Y:S08]  /*0060*/  LDC.64 R14, c[0x0][0x240] ;  /* 0x00009000ff0e7b82 */ /* 0x000f700000000a00 */
[----:B------:R-:W4:Y:S01]  /*0070*/  LDC.64 R16, c[0x0][0x220] ;  /* 0x00008800ff107b82 */ /* 0x000f220000000a00 */
[----:B-1----:R-:W-:-:S07]  /*0080*/  SHF.L.U32 R0, R0, 0x1, RZ ;  /* 0x0000000100007819 */ /* 0x002fce00000006ff */
[----:B------:R-:W1:Y:S01]  /*0090*/  LDC.64 R18, c[0x0][0x248] ;  /* 0x00009200ff127b82 */ /* 0x000e620000000a00 */
[----:B---3--:R-:W-:Y:S02]  /*00a0*/  SHF.R.S32.HI R3, RZ, 0x17, R5 ;  /* 0x00000017ff037819 */ /* 0x008fe40000011405 */
[----:B------:R-:W-:Y:S02]  /*00b0*/  LOP3.LUT R0, R0, 0xfe, RZ, 0xc0, !PT ;  /* 0x000000fe00007812 */ /* 0x000fe400078ec0ff */
[----:B------:R-:W-:-:S03]  /*00c0*/  SGXT R3, R3, 0x1 ;  /* 0x000000010303781a */ /* 0x000fc60000000200 */
[----:B------:R-:W3:Y:S01]  /*00d0*/  LDC.64 R8, c[0x0][0x238] ;  /* 0x00008e00ff087b82 */ /* 0x000ee20000000a00 */
[----:B------:R-:W-:-:S04]  /*00e0*/  LEA R0, R5, R0, 0x8 ;  /* 0x0000000005007211 */ /* 0x000fc800078e40ff */
[----:B------:R-:W-:-:S03]  /*00f0*/  LEA.HI R4, R3, R0, RZ, 0xa ;  /* 0x0000000003047211 */ /* 0x000fc600078f50ff */
[----:B------:R-:W1:Y:S01]  /*0100*/  LDC.64 R2, c[0x0][0x250] ;  /* 0x00009400ff027b82 */ /* 0x000e620000000a00 */
[----:B------:R-:W-:-:S04]  /*0110*/  LOP3.LUT R21, R4, 0xfffffc00, RZ, 0xc0, !PT ;  /* 0xfffffc0004157812 */ /* 0x000fc800078ec0ff */
[----:B------:R-:W-:-:S03]  /*0120*/  IADD3 R21, R0, -R21, RZ ;  /* 0x8000001500157210 */ /* 0x000fc60007ffe0ff */
[----:B------:R-:W3:Y:S02]  /*0130*/  LDC.64 R22, c[0x0][0x230] ;  /* 0x00008c00ff167b82 */ /* 0x000ee40000000a00 */
[----:B--2---:R-:W-:-:S06]  /*0140*/  IMAD.WIDE R6, R21, 0x4, R6 ;  /* 0x0000000415067825 */ /* 0x004fcc00078e0206 */
[----:B------:R-:W2:Y:S01]  /*0150*/  LDG.E.EL.64 R6, desc[UR4][R6.64] ;  /* 0x0000000406067981 */ /* 0x000ea2000c2e1b00 */
[----:B------:R-:W3:Y:S01]  /*0160*/  LDC.64 R10, c[0x0][0x258] ;  /* 0x00009600ff0a7b82 */ /* 0x000ee20000000a00 */
[----:B01----:R-:W-:-:S07]  /*0170*/  IMAD.WIDE R2, R21, 0x4, R2 ;  /* 0x0000000415027825 */ /* 0x003fce00078e0202 */
[----:B------:R-:W0:Y:S01]  /*0180*/  LDC.64 R4, c[0x0][0x260] ;  /* 0x00009800ff047b82 */ /* 0x000e220000000a00 */
[----:B------:R-:W2:Y:S01]  /*0190*/  LDG.E.EL.64 R2, desc[UR4][R2.64] ;  /* 0x0000000402027981 */ /* 0x000ea2000c2e1b00 */
[----:B----4-:R-:W-:-:S04]  /*01a0*/  IMAD.WIDE R12, R0, 0x4, R12 ;  /* 0x00000004000c7825 */ /* 0x010fc800078e020c */
[----:B-----5:R-:W-:Y:S02]  /*01b0*/  IMAD.WIDE R14, R0, 0x4, R14 ;  /* 0x00000004000e7825 */ /* 0x020fe400078e020e */
[----:B------:R-:W4:Y:S02]  /*01c0*/  LDG.E.64 R12, desc[UR4][R12.64] ;  /* 0x000000040c0c7981 */ /* 0x000f24000c1e1b00 */
[C---:B------:R-:W-:Y:S02]  /*01d0*/  IMAD.WIDE R16, R21.reuse, 0x4, R16 ;  /* 0x0000000415107825 */ /* 0x040fe400078e0210 */
[----:B------:R-:W5:Y:S02]  /*01e0*/  LDG.E.64 R14, desc[UR4][R14.64] ;  /* 0x000000040e0e7981 */ /* 0x000f64000c1e1b00 */
[C---:B------:R-:W-:Y:S02]  /*01f0*/  IMAD.WIDE R18, R21.reuse, 0x4, R18 ;  /* 0x0000000415127825 */ /* 0x040fe400078e0212 */
[----:B------:R-:W4:Y:S02]  /*0200*/  LDG.E.EL.64 R16, desc[UR4][R16.64] ;  /* 0x0000000410107981 */ /* 0x000f24000c2e1b00 */
[----:B---3--:R-:W-:-:S02]  /*0210*/  IMAD.WIDE R24, R21, 0x4, R8 ;  /* 0x0000000415187825 */ /* 0x008fc400078e0208 */
[----:B------:R-:W5:Y:S02]  /*0220*/  LDG.E.EL.64 R18, desc[UR4][R18.64] ;  /* 0x0000000412127981 */ /* 0x000f64000c2e1b00 */
[----:B------:R-:W-:-:S04]  /*0230*/  IMAD.WIDE R22, R21, 0x4, R22 ;  /* 0x0000000415167825 */ /* 0x000fc800078e0216 */
[C---:B------:R-:W-:Y:S02]  /*0240*/  IMAD.WIDE R10, R21.reuse, 0x4, R10 ;  /* 0x00000004150a7825 */ /* 0x040fe400078e020a */
[----:B------:R-:W3:Y:S02]  /*0250*/  LDG.E.EL.64 R22, desc[UR4][R22.64] ;  /* 0x0000000416167981 */ /* 0x000ee4000c2e1b00 */
[----:B0-----:R-:W-:Y:S02]  /*0260*/  IMAD.WIDE R8, R21, 0x4, R4 ;  /* 0x0000000415087825 */ /* 0x001fe400078e0204 */
[----:B------:R0:W3:Y:S04]  /*0270*/  LDG.E.EL.64 R4, desc[UR4][R24.64] ;  /* 0x0000000418047981 */ /* 0x0000e8000c2e1b00 */
[----:B------:R-:W3:Y:S04]  /*0280*/  LDG.E.EL.64 R10, desc[UR4][R10.64] ;  /* 0x000000040a0a7981 */ /* 0x000ee8000c2e1b00 */
[----:B------:R-:W3:Y:S01]  /*0290*/  LDG.E.EL.64 R8, desc[UR4][R8.64] ;  /* 0x0000000408087981 */ /* 0x000ee2000c2e1b00 */
[----:B--2---:R-:W-:Y:S01]  /*02a0*/  FADD R6, R6, 9.9999997473787516356e-06 ;  /* 0x3727c5ac06067421 */ /* 0x004fe20000000000 */
[----:B------:R-:W-:-:S05]  /*02b0*/  FADD R7, R7, 9.9999997473787516356e-06 ;  /* 0x3727c5ac07077421 */ /* 0x000fca0000000000 */
[----:B------:R-:W1:Y:S01]  /*02c0*/  MUFU.SQRT R6, R6 ;  /* 0x0000000600067308 */ /* 0x000e620000002000 */
[----:B------:R-:W-:Y:S01]  /*02d0*/  FADD R20, R2, 9.9999997473787516356e-06 ;  /* 0x3727c5ac02147421 */ /* 0x000fe20000000000 */
[----:B------:R-:W-:-:S06]  /*02e0*/  FADD R3, R3, 9.9999997473787516356e-06 ;  /* 0x3727c5ac03037421 */ /* 0x000fcc0000000000 */
[----:B------:R-:W2:Y:S08]  /*02f0*/  MUFU.SQRT R21, R7 ;  /* 0x0000000700157308 */ /* 0x000eb00000002000 */
[----:B------:R-:W4:Y:S01]  /*0300*/  MUFU.SQRT R26, R20 ;  /* 0x00000014001a7308 */ /* 0x000f220000002000 */
[----:B-1----:R-:W-:-:S07]  /*0310*/  FSETP.GT.AND P6, PT, R6, 8.50705917302346158658e+37, PT ;  /* 0x7e8000000600780b */ /* 0x002fce0003fc4000 */
[----:B0-----:R-:W0:Y:S01]  /*0320*/  MUFU.SQRT R25, R3 ;  /* 0x0000000300197308 */ /* 0x001e220000002000 */
[----:B------:R-:W-:Y:S01]  /*0330*/  HFMA2.MMA R2, -RZ, RZ, 1.625, 0 ;  /* 0x3e800000ff027435 */ /* 0x000fe200000001ff */
[----:B------:R-:W-:Y:S02]  /*0340*/  FSETP.GEU.AND P5, PT, R6, 1.175494350822287508e-38, PT ;  /* 0x008000000600780b */ /* 0x000fe40003fae000 */
[C---:B--2---:R-:W-:Y:S02]  /*0350*/  FSETP.GT.AND P4, PT, R21.reuse, 8.50705917302346158658e+37, PT ;  /* 0x7e8000001500780b */ /* 0x044fe40003f84000 */
[C---:B----4-:R-:W-:Y:S02]  /*0360*/  FSETP.GT.AND P3, PT, R26.reuse, 8.50705917302346158658e+37, PT ;  /* 0x7e8000001a00780b */ /* 0x050fe40003f64000 */
[----:B------:R-:W-:Y:S01]  /*0370*/  FSETP.GEU.AND P0, PT, R26, 1.175494350822287508e-38, PT ;  /* 0x008000001a00780b */ /* 0x000fe20003f0e000 */
[----:B------:R-:W-:Y:S01]  /*0380*/  @P6 FMUL R6, R6, 0.25 ;  /* 0x3e80000006066820 */ /* 0x000fe20000400000 */
[----:B------:R-:W-:-:S02]  /*0390*/  FSETP.GEU.AND P2, PT, R21, 1.175494350822287508e-38, PT ;  /* 0x008000001500780b */ /* 0x000fc40003f4e000 */
[C---:B0-----:R-:W-:Y:S02]  /*03a0*/  FSETP.GT.AND P1, PT, R25.reuse, 8.50705917302346158658e+37, PT ;  /* 0x7e8000001900780b */ /* 0x041fe40003f24000 */
[----:B------:R-:W-:Y:S02]  /*03b0*/  FSEL R3, R2, 1, P6 ;  /* 0x3f80000002037808 */ /* 0x000fe40003000000 */
[----:B------:R-:W-:Y:S01]  /*03c0*/  FSETP.GEU.AND P6, PT, R25, 1.175494350822287508e-38, PT ;  /* 0x008000001900780b */ /* 0x000fe20003fce000 */
[----:B------:R-:W-:Y:S02]  /*03d0*/  @!P5 FMUL R6, R6, 16777216 ;  /* 0x4b8000000606d820 */ /* 0x000fe40000400000 */
[----:B------:R-:W-:Y:S01]  /*03e0*/  @P3 FMUL R26, R26, 0.25 ;  /* 0x3e8000001a1a3820 */ /* 0x000fe20000400000 */
[----:B------:R-:W-:Y:S01]  /*03f0*/  @P4 FMUL R21, R21, 0.25 ;  /* 0x3e80000015154820 */ /* 0x000fe20000400000 */
[----:B------:R-:W0:Y:S02]  /*0400*/  MUFU.RCP R20, R6 ;  /* 0x0000000600147308 */ /* 0x000e240000001000 */
[----:B------:R-:W-:Y:S01]  /*0410*/  @!P0 FMUL R26, R26, 16777216 ;  /* 0x4b8000001a1a8820 */ /* 0x000fe20000400000 */
[----:B------:R-:W-:Y:S01]  /*0420*/  @!P2 FMUL R21, R21, 16777216 ;  /* 0x4b8000001515a820 */ /* 0x000fe20000400000 */
[----:B------:R-:W-:-:S04]  /*0430*/  @P1 FMUL R25, R25, 0.25 ;  /* 0x3e80000019191820 */ /* 0x000fc80000400000 */
[----:B------:R-:W-:Y:S01]  /*0440*/  @!P6 FMUL R25, R25, 16777216 ;  /* 0x4b8000001919e820 */ /* 0x000fe20000400000 */
[----:B------:R-:W1:Y:S01]  /*0450*/  MUFU.RCP R7, R26 ;  /* 0x0000001a00077308 */ /* 0x000e620000001000 */
[----:B------:R-:W-:Y:S01]  /*0460*/  @!P5 FMUL R3, R3, 16777216 ;  /* 0x4b8000000303d820 */ /* 0x000fe20000400000 */
[----:B------:R-:W-:-:S06]  /*0470*/  FSEL R28, R2, 1, P3 ;  /* 0x3f800000021c7808 */ /* 0x000fcc0001800000 */
[----:B------:R-:W2:Y:S01]  /*0480*/  MUFU.RCP R21, R21 ;  /* 0x0000001500157308 */ /* 0x000ea20000001000 */
[----:B------:R-:W-:-:S07]  /*0490*/  FSEL R24, R2, 1, P4 ;  /* 0x3f80000002187808 */ /* 0x000fce0002000000 */
[----:B------:R-:W4:Y:S01]  /*04a0*/  MUFU.RCP R6, R25 ;  /* 0x0000001900067308 */ /* 0x000f220000001000 */
[----:B------:R-:W-:Y:S01]  /*04b0*/  FSEL R27, R2, 1, P1 ;  /* 0x3f800000021b7808 */ /* 0x000fe20000800000 */
[----:B0-----:R-:W-:Y:S01]  /*04c0*/  FMUL R20, R20, R3 ;  /* 0x0000000314147220 */ /* 0x001fe20000400000 */
[----:B------:R-:W-:Y:S01]  /*04d0*/  @!P0 FMUL R28, R28, 16777216 ;  /* 0x4b8000001c1c8820 */ /* 0x000fe20000400000 */
[----:B------:R-:W0:Y:S01]  /*04e0*/  LDC.64 R2, c[0x0][0x210] ;  /* 0x00008400ff027b82 */ /* 0x000e220000000a00 */
[----:B------:R-:W-:Y:S01]  /*04f0*/  @!P2 FMUL R24, R24, 16777216 ;  /* 0x4b8000001818a820 */ /* 0x000fe20000400000 */
[----:B------:R-:W-:Y:S01]  /*0500*/  @!P6 FMUL R27, R27, 16777216 ;  /* 0x4b8000001b1be820 */ /* 0x000fe20000400000 */
[----:B-1----:R-:W-:Y:S01]  /*0510*/  FMUL R7, R7, R28 ;  /* 0x0000001c07077220 */ /* 0x002fe20000400000 */
[----:B------:R-:W-:Y:S01]  /*0520*/  FADD R29, R12, -R16 ;  /* 0x800000100c1d7221 */ /* 0x000fe20000000000 */
[----:B-----5:R-:W-:Y:S01]  /*0530*/  FADD R14, R14, -R18 ;  /* 0x800000120e0e7221 */ /* 0x020fe20000000000 */
[----:B--2---:R-:W-:Y:S01]  /*0540*/  FMUL R21, R21, R24 ;  /* 0x0000001815157220 */ /* 0x004fe20000400000 */
[----:B------:R-:W-:Y:S01]  /*0550*/  FADD R12, R13, -R17 ;  /* 0x800000110d0c7221 */ /* 0x000fe20000000000 */
[----:B------:R-:W-:Y:S01]  /*0560*/  FADD R15, R15, -R19 ;  /* 0x800000130f0f7221 */ /* 0x000fe20000000000 */
[----:B------:R-:W-:Y:S01]  /*0570*/  FMUL R29, R20, R29 ;  /* 0x0000001d141d7220 */ /* 0x000fe20000400000 */
[----:B------:R-:W-:Y:S01]  /*0580*/  FMUL R7, R7, R14 ;  /* 0x0000000e07077220 */ /* 0x000fe20000400000 */
[----:B----4-:R-:W-:Y:S01]  /*0590*/  FMUL R6, R6, R27 ;  /* 0x0000001b06067220 */ /* 0x010fe20000400000 */
[----:B------:R-:W-:Y:S01]  /*05a0*/  FMUL R12, R21, R12 ;  /* 0x0000000c150c7220 */ /* 0x000fe20000400000 */
[----:B---3--:R-:W-:Y:S01]  /*05b0*/  FFMA R4, R22, R29, R4 ;  /* 0x0000001d16047223 */ /* 0x008fe20000000004 */
[----:B------:R-:W-:Y:S01]  /*05c0*/  FFMA R7, R10, R7, R8 ;  /* 0x000000070a077223 */ /* 0x000fe20000000008 */
[----:B------:R-:W-:Y:S01]  /*05d0*/  FMUL R6, R6, R15 ;  /* 0x0000000f06067220 */ /* 0x000fe20000400000 */
[----:B------:R-:W-:-:S03]  /*05e0*/  FFMA R5, R23, R12, R5 ;  /* 0x0000000c17057223 */ /* 0x000fc60000000005 */
[----:B------:R-:W-:Y:S01]  /*05f0*/  FFMA R6, R11, R6, R9 ;  /* 0x000000060b067223 */ /* 0x000fe20000000009 */
[C---:B------:R-:W-:Y:S01]  /*0600*/  FSETP.GEU.AND P0, PT, R4.reuse, -R7, PT ;  /* 0x800000070400720b */ /* 0x040fe20003f0e000 */
[----:B------:R-:W-:Y:S02]  /*0610*/  FADD R4, R4, R7 ;  /* 0x0000000704047221 */ /* 0x000fe40000000000 */
[C---:B------:R-:W-:Y:S01]  /*0620*/  FADD R7, R5.reuse, R6 ;  /* 0x0000000605077221 */ /* 0x040fe20000000000 */
[----:B------:R-:W-:Y:S01]  /*0630*/  FSETP.GEU.AND P1, PT, R5, -R6, PT ;  /* 0x800000060500720b */ /* 0x000fe20003f2e000 */
[----:B0-----:R-:W-:Y:S01]  /*0640*/  IMAD.WIDE R2, R0, 0x4, R2 ;  /* 0x0000000400027825 */ /* 0x001fe200078e0202 */
[----:B------:R-:W-:Y:S02]  /*0650*/  FSEL R4, R4, RZ, P0 ;  /* 0x000000ff04047208 */ /* 0x000fe40000000000 */
[----:B------:R-:W-:-:S05]  /*0660*/  FSEL R5, R7, RZ, P1 ;  /* 0x000000ff07057208 */ /* 0x000fca0000800000 */
[----:B------:R-:W-:Y:S01]  /*0670*/  STG.E.64 desc[UR4][R2.64], R4 ;  /* 0x0000000402007986 */ /* 0x000fe2000c101b04 */
[----:B------:R-:W-:Y:S05]  /*0680*/  EXIT ;  /* 0x000000000000794d */ /* 0x000fea0003800000 */
.L_x_0:
[----:B------:R-:W-:-:S00]  /*0690*/  BRA `(.L_x_0) ;  /* 0xfffffffc00fc7947 */ /* 0x000fc0000383ffff */
[----:B------:R-:W-:-:S00]  /*06a0*/  NOP ;  /* 0x0000000000007918 */ /* 0x000fc00000000000 */
        /* <DEDUP_REMOVED lines=13> */
.L_x_1:


//--------------------- .nv.global.init           --------------------------
	.section	.nv.global.init,"aw",@progbits
.nv.global.init:
	.type		_$_str,@object
	.size		_$_str,(_$_str_$_2 - _$_str)
_$_str:
        /*0000*/ 	.byte	0x5f, 0x5f, 0x43, 0x55, 0x44, 0x41, 0x5f, 0x46, 0x54, 0x5a, 0x00
	.type		_$_str_$_2,@object
	.size		_$_str_$_2,(.L_1 - _$_str_$_2)
_$_str_$_2:
        /*000b*/ 	.byte	0x5f, 0x5f, 0x43, 0x55, 0x44, 0x41, 0x5f, 0x50, 0x52, 0x45, 0x43, 0x5f, 0x53, 0x51, 0x52, 0x54
        /*001b*/ 	.byte	0x00
.L_1:


//--------------------- .nv.constant0.triton_poi_fused__native_batch_norm_legit_no_training_add_relu_19 --------------------------
	.section	.nv.constant0.triton_poi_fused__native_batch_norm_legit_no_training_add_relu_19,"a",@progbits
	.sectionflags	@""
	.align	4
.nv.constant0.triton_poi_fused__native_batch_norm_legit_no_training_add_relu_19:
	.zero		620
